	.headerflags	@"EF_CUDA_TEXMODE_UNIFIED EF_CUDA_64BIT_ADDRESS EF_CUDA_ACCELERATORS EF_CUDA_SM90 EF_CUDA_VIRTUAL_SM(EF_CUDA_SM90)"
	.elftype	@"ET_EXEC"


//--------------------- .nv.info                  --------------------------
	.section	.nv.info,"",@"SHT_CUDA_INFO"
	.align	4


	//----- nvinfo : EIATTR_REGCOUNT
	.align		4
        /*0000*/ 	.byte	0x04, 0x2f
        /*0002*/ 	.short	(.L_1 - .L_0)
	.align		4
.L_0:
        /*0004*/ 	.word	index@(triton_poi_fused_add_4)
        /*0008*/ 	.word	0x00000010


	//----- nvinfo : EIATTR_MIN_STACK_SIZE
	.align		4
.L_1:
        /*000c*/ 	.byte	0x04, 0x12
        /*000e*/ 	.short	(.L_3 - .L_2)
	.align		4
.L_2:
        /*0010*/ 	.word	index@(triton_poi_fused_add_4)
        /*0014*/ 	.word	0x00000000


	//----- nvinfo : EIATTR_FRAME_SIZE
	.align		4
.L_3:
        /*0018*/ 	.byte	0x04, 0x11
        /*001a*/ 	.short	(.L_5 - .L_4)
	.align		4
.L_4:
        /*001c*/ 	.word	index@(triton_poi_fused_add_4)
        /*0020*/ 	.word	0x00000000


	//----- nvinfo : EIATTR_MIN_STACK_SIZE
	.align		4
.L_5:
        /*0024*/ 	.byte	0x04, 0x12
        /*0026*/ 	.short	(.L_7 - .L_6)
	.align		4
.L_6:
        /*0028*/ 	.word	index@(triton_poi_fused_add_4)
        /*002c*/ 	.word	0x00000000
.L_7:


//--------------------- .nv.info.triton_poi_fused_add_4 --------------------------
	.section	.nv.info.triton_poi_fused_add_4,"",@"SHT_CUDA_INFO"
	.sectionflags	@""
	.align	4


	//----- nvinfo : EIATTR_CUDA_API_VERSION
	.align		4
        /*0000*/ 	.byte	0x04, 0x37
        /*0002*/ 	.short	(.L_9 - .L_8)
.L_8:
        /*0004*/ 	.word	0x0000007c


	//----- nvinfo : EIATTR_KPARAM_INFO
	.align		4
.L_9:
        /*0008*/ 	.byte	0x04, 0x17
        /*000a*/ 	.short	(.L_11 - .L_10)
.L_10:
        /*000c*/ 	.word	0x00000000
        /*0010*/ 	.short	0x0004
        /*0012*/ 	.short	0x001c
        /*0014*/ 	.byte	0x00, 0xf0, 0x11, 0x00


	//----- nvinfo : EIATTR_KPARAM_INFO
	.align		4
.L_11:
        /*0018*/ 	.byte	0x04, 0x17
        /*001a*/ 	.short	(.L_13 - .L_12)
.L_12:
        /*001c*/ 	.word	0x00000000
        /*0020*/ 	.short	0x0003
        /*0022*/ 	.short	0x0018
        /*0024*/ 	.byte	0x00, 0xf0, 0x11, 0x00


	//----- nvinfo : EIATTR_KPARAM_INFO
	.align		4
.L_13:
        /*0028*/ 	.byte	0x04, 0x17
        /*002a*/ 	.short	(.L_15 - .L_14)
.L_14:
        /*002c*/ 	.word	0x00000000
        /*0030*/ 	.short	0x0002
        /*0032*/ 	.short	0x0010
        /*0034*/ 	.byte	0x00, 0xf4, 0x21, 0x00


	//----- nvinfo : EIATTR_KPARAM_INFO
	.align		4
.L_15:
        /*0038*/ 	.byte	0x04, 0x17
        /*003a*/ 	.short	(.L_17 - .L_16)
.L_16:
        /*003c*/ 	.word	0x00000000
        /*0040*/ 	.short	0x0001
        /*0042*/ 	.short	0x0008
        /*0044*/ 	.byte	0x00, 0xf4, 0x21, 0x00


	//----- nvinfo : EIATTR_KPARAM_INFO
	.align		4
.L_17:
        /*0048*/ 	.byte	0x04, 0x17
        /*004a*/ 	.short	(.L_19 - .L_18)
.L_18:
        /*004c*/ 	.word	0x00000000
        /*0050*/ 	.short	0x0000
        /*0052*/ 	.short	0x0000
        /*0054*/ 	.byte	0x00, 0xf4, 0x21, 0x00


	//----- nvinfo : EIATTR_SPARSE_MMA_MASK
	.align		4
.L_19:
        /*0058*/ 	.byte	0x03, 0x50
        /*005a*/ 	.short	0x0000


	//----- nvinfo : EIATTR_MAXREG_COUNT
	.align		4
        /*005c*/ 	.byte	0x03, 0x1b
        /*005e*/ 	.short	0x00ff


	//----- nvinfo : EIATTR_EXIT_INSTR_OFFSETS
	.align		4
        /*0060*/ 	.byte	0x04, 0x1c
        /*0062*/ 	.short	(.L_21 - .L_20)


	//   ....[0]....
.L_20:
        /*0064*/ 	.word	0x00000330


	//   ....[1]....
        /*0068*/ 	.word	0x00000390


	//----- nvinfo : EIATTR_REQNTID
	.align		4
.L_21:
        /*006c*/ 	.byte	0x04, 0x10
        /*006e*/ 	.short	(.L_23 - .L_22)
.L_22:
        /*0070*/ 	.word	0x00000080
        /*0074*/ 	.word	0x00000001
        /*0078*/ 	.word	0x00000001


	//----- nvinfo : EIATTR_CBANK_PARAM_SIZE
	.align		4
.L_23:
        /*007c*/ 	.byte	0x03, 0x19
        /*007e*/ 	.short	0x0020


	//----- nvinfo : EIATTR_PARAM_CBANK
	.align		4
        /*0080*/ 	.byte	0x04, 0x0a
        /*0082*/ 	.short	(.L_25 - .L_24)
	.align		4
.L_24:
        /*0084*/ 	.word	index@(.nv.constant0.triton_poi_fused_add_4)
        /*0088*/ 	.short	0x0210
        /*008a*/ 	.short	0x0020


	//----- nvinfo : EIATTR_SW_WAR
	.align		4
.L_25:
        /*008c*/ 	.byte	0x04, 0x36
        /*008e*/ 	.short	(.L_27 - .L_26)
.L_26:
        /*0090*/ 	.word	0x00000008
.L_27:


//--------------------- .nv.callgraph             --------------------------
	.section	.nv.callgraph,"",@"SHT_CUDA_CALLGRAPH"
	.align	4
	.sectionentsize	8
	.align		4
        /*0000*/ 	.word	0x00000000
	.align		4
        /*0004*/ 	.word	0xffffffff
	.align		4
        /*0008*/ 	.word	0x00000000
	.align		4
        /*000c*/ 	.word	0xfffffffe
	.align		4
        /*0010*/ 	.word	0x00000000
	.align		4
        /*0014*/ 	.word	0xfffffffd
	.align		4
        /*0018*/ 	.word	0x00000000
	.align		4
        /*001c*/ 	.word	0xfffffffc


//--------------------- .text.triton_poi_fused_add_4 --------------------------
	.section	.text.triton_poi_fused_add_4,"ax",@progbits
	.sectionflags	@"SHF_BARRIERS=1"
	.align	128
        .global         triton_poi_fused_add_4
        .type           triton_poi_fused_add_4,@function
        .size           triton_poi_fused_add_4,(.L_x_1 - triton_poi_fused_add_4)
        .other          triton_poi_fused_add_4,@"STO_CUDA_ENTRY STV_DEFAULT"
triton_poi_fused_add_4:
.text.triton_poi_fused_add_4:
[----:B------:R-:W0:Y:S02]  /*0000*/  LDC R1, c[0x0][0x28] ;  /* 0x00000a00ff017b82 */ /* 0x000e240000000800 */
[----:B------:R-:W1:Y:S01]  /*0010*/  S2R R7, SR_CTAID.Y ;  /* 0x0000000000077919 */ /* 0x000e620000002600 */
[----:B------:R-:W2:Y:S01]  /*0020*/  LDC.64 R2, c[0x0][0x218] ;  /* 0x00008600ff027b82 */ /* 0x000ea20000000a00 */
[----:B------:R-:W-:Y:S01]  /*0030*/  ULDC.64 UR6, c[0x0][0x208] ;  /* 0x0000820000067ab9 */ /* 0x000fe20000000a00 */
[----:B------:R-:W3:Y:S01]  /*0040*/  S2R R0, SR_TID.X ;  /* 0x0000000000007919 */ /* 0x000ee20000002100 */
[----:B------:R-:W4:Y:S05]  /*0050*/  S2R R11, SR_CTAID.X ;  /* 0x00000000000b7919 */ /* 0x000f2a0000002500 */
[----:B------:R-:W5:Y:S01]  /*0060*/  LDC.64 R4, c[0x0][0x210] ;  /* 0x00008400ff047b82 */ /* 0x000f620000000a00 */
[----:B-1----:R-:W-:Y:S01]  /*0070*/  IMAD.SHL.U32 R7, R7, 0x8, RZ ;  /* 0x0000000807077824 */ /* 0x002fe200078e00ff */
[----:B---3--:R-:W-:-:S04]  /*0080*/  SHF.R.U32.HI R8, RZ, 0x3, R0 ;  /* 0x00000003ff087819 */ /* 0x008fc80000011600 */
[----:B------:R-:W-:Y:S01]  /*0090*/  LOP3.LUT R9, R7, 0x7, R0, 0xf8, !PT ;  /* 0x0000000707097812 */ /* 0x000fe200078ef800 */
[----:B----4-:R-:W-:Y:S01]  /*00a0*/  IMAD.SHL.U32 R11, R11, 0x10, RZ ;  /* 0x000000100b0b7824 */ /* 0x010fe200078e00ff */
[----:B------:R-:W-:Y:S02]  /*00b0*/  SGXT.U32 R8, R8, 0x4 ;  /* 0x000000040808781a */ /* 0x000fe40000000000 */
[C---:B------:R-:W-:Y:S01]  /*00c0*/  LEA.HI R10, R9.reuse, R9, RZ, 0x1 ;  /* 0x00000009090a7211 */ /* 0x040fe200078f08ff */
[----:B--2---:R-:W-:Y:S01]  /*00d0*/  IMAD.WIDE R2, R9, 0x4, R2 ;  /* 0x0000000409027825 */ /* 0x004fe200078e0202 */
[----:B------:R-:W-:Y:S02]  /*00e0*/  LOP3.LUT R6, R11, R8, RZ, 0xfc, !PT ;  /* 0x000000080b067212 */ /* 0x000fe400078efcff */
[C---:B------:R-:W-:Y:S01]  /*00f0*/  LOP3.LUT R12, R10.reuse, 0xfffffffe, RZ, 0xc0, !PT ;  /* 0xfffffffe0a0c7812 */ /* 0x040fe200078ec0ff */
[----:B------:R-:W-:Y:S01]  /*0100*/  IMAD.SHL.U32 R10, R10, 0x10, RZ ;  /* 0x000000100a0a7824 */ /* 0x000fe200078e00ff */
[----:B------:R-:W-:-:S02]  /*0110*/  ISETP.GE.AND P0, PT, R6, 0x10, PT ;  /* 0x000000100600780c */ /* 0x000fc40003f06270 */
[C---:B------:R-:W-:Y:S01]  /*0120*/  ISETP.GE.AND P1, PT, R9.reuse, 0x8, PT ;  /* 0x000000080900780c */ /* 0x040fe20003f26270 */
[C---:B------:R-:W-:Y:S01]  /*0130*/  IMAD.IADD R13, R9.reuse, 0x1, -R12 ;  /* 0x00000001090d7824 */ /* 0x040fe200078e0a0c */
[----:B------:R-:W-:Y:S02]  /*0140*/  LOP3.LUT R10, R10, 0xffffffe0, RZ, 0xc0, !PT ;  /* 0xffffffe00a0a7812 */ /* 0x000fe400078ec0ff */
[----:B------:R-:W-:Y:S01]  /*0150*/  ISETP.LT.AND P0, PT, R9, 0x8, !P0 ;  /* 0x000000080900780c */ /* 0x000fe20004701270 */
[----:B------:R-:W-:Y:S02]  /*0160*/  IMAD R13, R6, 0x2, R13 ;  /* 0x00000002060d7824 */ /* 0x000fe400078e020d */
[----:B------:R-:W-:Y:S02]  /*0170*/  IMAD.MOV.U32 R9, RZ, RZ, RZ ;  /* 0x000000ffff097224 */ /* 0x000fe400078e00ff */
[----:B------:R-:W-:Y:S02]  /*0180*/  IMAD.IADD R13, R13, 0x1, R10 ;  /* 0x000000010d0d7824 */ /* 0x000fe400078e020a */
[----:B------:R-:W-:-:S02]  /*0190*/  IMAD.MOV.U32 R10, RZ, RZ, RZ ;  /* 0x000000ffff0a7224 */ /* 0x000fc400078e00ff */
[----:B-----5:R-:W-:-:S04]  /*01a0*/  IMAD.WIDE R4, R13, 0x4, R4 ;  /* 0x000000040d047825 */ /* 0x020fc800078e0204 */
[----:B------:R1:W2:Y:S04]  /*01b0*/  @!P1 LDG.E.EL R10, desc[UR6][R2.64] ;  /* 0x00000006020a9981 */ /* 0x0002a8000c2e1900 */
[----:B------:R-:W2:Y:S01]  /*01c0*/  @P0 LDG.E.EL R9, desc[UR6][R4.64] ;  /* 0x0000000604090981 */ /* 0x000ea2000c2e1900 */
[----:B------:R-:W3:Y:S01]  /*01d0*/  S2UR UR5, SR_CgaCtaId ;  /* 0x00000000000579c3 */ /* 0x000ee20000008800 */
[----:B------:R-:W-:Y:S01]  /*01e0*/  IMAD.SHL.U32 R6, R0, 0x10, RZ ;  /* 0x0000001000067824 */ /* 0x000fe200078e00ff */
[----:B------:R-:W-:Y:S01]  /*01f0*/  UMOV UR4, 0x400 ;  /* 0x0000040000047882 */ /* 0x000fe20000000000 */
[----:B------:R-:W-:Y:S02]  /*0200*/  SHF.R.U32.HI R12, RZ, 0x4, R0 ;  /* 0x00000004ff0c7819 */ /* 0x000fe40000011600 */
[----:B------:R-:W-:-:S02]  /*0210*/  LOP3.LUT R11, R11, 0xf, R0, 0xf8, !PT ;  /* 0x0000000f0b0b7812 */ /* 0x000fc400078ef800 */
[----:B------:R-:W-:Y:S02]  /*0220*/  LOP3.LUT R13, R6, 0x70, RZ, 0xc0, !PT ;  /* 0x00000070060d7812 */ /* 0x000fe400078ec0ff */
[----:B------:R-:W-:Y:S02]  /*0230*/  SGXT.U32 R6, R12, 0x3 ;  /* 0x000000030c06781a */ /* 0x000fe40000000000 */
[----:B------:R-:W-:Y:S02]  /*0240*/  LOP3.LUT R8, R13, R8, RZ, 0xfc, !PT ;  /* 0x000000080d087212 */ /* 0x000fe400078efcff */
[----:B------:R-:W-:Y:S02]  /*0250*/  LOP3.LUT R6, R7, R6, RZ, 0xfc, !PT ;  /* 0x0000000607067212 */ /* 0x000fe400078efcff */
[----:B------:R-:W-:Y:S02]  /*0260*/  ISETP.GE.AND P0, PT, R11, 0x10, PT ;  /* 0x000000100b00780c */ /* 0x000fe40003f06270 */
[----:B-1----:R-:W-:-:S02]  /*0270*/  SHF.R.U32.HI R2, RZ, 0x2, R0 ;  /* 0x00000002ff027819 */ /* 0x002fc40000011600 */
[----:B------:R-:W-:Y:S02]  /*0280*/  ISETP.LT.AND P0, PT, R6, 0x8, !P0 ;  /* 0x000000080600780c */ /* 0x000fe40004701270 */
[----:B------:R-:W-:Y:S02]  /*0290*/  LOP3.LUT R2, R2, 0x1c, RZ, 0xc0, !PT ;  /* 0x0000001c02027812 */ /* 0x000fe400078ec0ff */
[----:B------:R-:W-:Y:S01]  /*02a0*/  LOP3.LUT R0, R0, 0x7f, RZ, 0xc0, !PT ;  /* 0x0000007f00007812 */ /* 0x000fe200078ec0ff */
[----:B---3--:R-:W-:-:S06]  /*02b0*/  UPRMT UR4, UR5, 0x654, UR4 ;  /* 0x0000065405047896 */ /* 0x008fcc0008000004 */
[----:B------:R-:W-:Y:S01]  /*02c0*/  LEA.HI R13, R13, UR4, RZ, 0x1e ;  /* 0x000000040d0d7c11 */ /* 0x000fe2000f8ff0ff */
[----:B------:R-:W-:-:S04]  /*02d0*/  VIADD R3, R2, UR4 ;  /* 0x0000000402037c36 */ /* 0x000fc80008000000 */
[----:B------:R-:W-:Y:S02]  /*02e0*/  IMAD R8, R8, 0x4, R13 ;  /* 0x0000000408087824 */ /* 0x000fe400078e020d */
[----:B------:R-:W-:Y:S02]  /*02f0*/  IMAD R0, R0, 0x4, R3 ;  /* 0x0000000400007824 */ /* 0x000fe400078e0203 */
[----:B--2---:R-:W-:-:S05]  /*0300*/  FADD R9, R10, R9 ;  /* 0x000000090a097221 */ /* 0x004fca0000000000 */
[----:B------:R1:W-:Y:S01]  /*0310*/  STS [R8], R9 ;  /* 0x0000000908007388 */ /* 0x0003e20000000800 */
[----:B------:R-:W-:Y:S06]  /*0320*/  BAR.SYNC.DEFER_BLOCKING 0x0 ;  /* 0x0000000000007b1d */ /* 0x000fec0000010000 */
[----:B-1----:R-:W-:Y:S05]  /*0330*/  @!P0 EXIT ;  /* 0x000000000000894d */ /* 0x002fea0003800000 */
[----:B------:R-:W0:Y:S01]  /*0340*/  LDS R5, [R0] ;  /* 0x0000000000057984 */ /* 0x000e220000000800 */
[----:B------:R-:W1:Y:S01]  /*0350*/  LDC.64 R2, c[0x0][0x220] ;  /* 0x00008800ff027b82 */ /* 0x000e620000000a00 */
[----:B------:R-:W-:-:S04]  /*0360*/  IMAD R11, R6, 0x10, R11 ;  /* 0x00000010060b7824 */ /* 0x000fc800078e020b */
[----:B-1----:R-:W-:-:S05]  /*0370*/  IMAD.WIDE R2, R11, 0x4, R2 ;  /* 0x000000040b027825 */ /* 0x002fca00078e0202 */
[----:B0-----:R-:W-:Y:S01]  /*0380*/  STG.E desc[UR6][R2.64], R5 ;  /* 0x0000000502007986 */ /* 0x001fe2000c101906 */
[----:B------:R-:W-:Y:S05]  /*0390*/  EXIT ;  /* 0x000000000000794d */ /* 0x000fea0003800000 */
.L_x_0:
[----:B------:R-:W-:-:S00]  /*03a0*/  BRA `(.L_x_0) ;  /* 0xfffffffc00fc7947 */ /* 0x000fc0000383ffff */
[----:B------:R-:W-:-:S00]  /*03b0*/  NOP ;  /* 0x0000000000007918 */ /* 0x000fc00000000000 */
        /* <DEDUP_REMOVED lines=12> */
.L_x_1:


//--------------------- .nv.shared.triton_poi_fused_add_4 --------------------------
	.section	.nv.shared.triton_poi_fused_add_4,"aw",@nobits
	.sectionflags	@""
	.align	16
	.zero		1024


//--------------------- .nv.constant0.triton_poi_fused_add_4 --------------------------
	.section	.nv.constant0.triton_poi_fused_add_4,"a",@progbits
	.sectionflags	@""
	.align	4
.nv.constant0.triton_poi_fused_add_4:
	.zero		560
